	.headerflags	@"EF_CUDA_TEXMODE_UNIFIED EF_CUDA_64BIT_ADDRESS EF_CUDA_ACCELERATORS EF_CUDA_SM90 EF_CUDA_VIRTUAL_SM(EF_CUDA_SM90)"
	.elftype	@"ET_EXEC"


//--------------------- .nv.info                  --------------------------
	.section	.nv.info,"",@"SHT_CUDA_INFO"
	.align	4


	//----- nvinfo : EIATTR_REGCOUNT
	.align		4
        /*0000*/ 	.byte	0x04, 0x2f
        /*0002*/ 	.short	(.L_1 - .L_0)
	.align		4
.L_0:
        /*0004*/ 	.word	index@(triton_poi_fused_0)
        /*0008*/ 	.word	0x0000001e


	//----- nvinfo : EIATTR_MIN_STACK_SIZE
	.align		4
.L_1:
        /*000c*/ 	.byte	0x04, 0x12
        /*000e*/ 	.short	(.L_3 - .L_2)
	.align		4
.L_2:
        /*0010*/ 	.word	index@(triton_poi_fused_0)
        /*0014*/ 	.word	0x00000000


	//----- nvinfo : EIATTR_FRAME_SIZE
	.align		4
.L_3:
        /*0018*/ 	.byte	0x04, 0x11
        /*001a*/ 	.short	(.L_5 - .L_4)
	.align		4
.L_4:
        /*001c*/ 	.word	index@(triton_poi_fused_0)
        /*0020*/ 	.word	0x00000000


	//----- nvinfo : EIATTR_MIN_STACK_SIZE
	.align		4
.L_5:
        /*0024*/ 	.byte	0x04, 0x12
        /*0026*/ 	.short	(.L_7 - .L_6)
	.align		4
.L_6:
        /*0028*/ 	.word	index@(triton_poi_fused_0)
        /*002c*/ 	.word	0x00000000
.L_7:


//--------------------- .nv.info.triton_poi_fused_0 --------------------------
	.section	.nv.info.triton_poi_fused_0,"",@"SHT_CUDA_INFO"
	.sectionflags	@""
	.align	4


	//----- nvinfo : EIATTR_CUDA_API_VERSION
	.align		4
        /*0000*/ 	.byte	0x04, 0x37
        /*0002*/ 	.short	(.L_9 - .L_8)
.L_8:
        /*0004*/ 	.word	0x0000007c


	//----- nvinfo : EIATTR_KPARAM_INFO
	.align		4
.L_9:
        /*0008*/ 	.byte	0x04, 0x17
        /*000a*/ 	.short	(.L_11 - .L_10)
.L_10:
        /*000c*/ 	.word	0x00000000
        /*0010*/ 	.short	0x0003
        /*0012*/ 	.short	0x0014
        /*0014*/ 	.byte	0x00, 0xf0, 0x11, 0x00


	//----- nvinfo : EIATTR_KPARAM_INFO
	.align		4
.L_11:
        /*0018*/ 	.byte	0x04, 0x17
        /*001a*/ 	.short	(.L_13 - .L_12)
.L_12:
        /*001c*/ 	.word	0x00000000
        /*0020*/ 	.short	0x0002
        /*0022*/ 	.short	0x0010
        /*0024*/ 	.byte	0x00, 0xf0, 0x11, 0x00


	//----- nvinfo : EIATTR_KPARAM_INFO
	.align		4
.L_13:
        /*0028*/ 	.byte	0x04, 0x17
        /*002a*/ 	.short	(.L_15 - .L_14)
.L_14:
        /*002c*/ 	.word	0x00000000
        /*0030*/ 	.short	0x0001
        /*0032*/ 	.short	0x0008
        /*0034*/ 	.byte	0x00, 0xf4, 0x21, 0x00


	//----- nvinfo : EIATTR_KPARAM_INFO
	.align		4
.L_15:
        /*0038*/ 	.byte	0x04, 0x17
        /*003a*/ 	.short	(.L_17 - .L_16)
.L_16:
        /*003c*/ 	.word	0x00000000
        /*0040*/ 	.short	0x0000
        /*0042*/ 	.short	0x0000
        /*0044*/ 	.byte	0x00, 0xf4, 0x21, 0x00


	//----- nvinfo : EIATTR_SPARSE_MMA_MASK
	.align		4
.L_17:
        /*0048*/ 	.byte	0x03, 0x50
        /*004a*/ 	.short	0x0000


	//----- nvinfo : EIATTR_MAXREG_COUNT
	.align		4
        /*004c*/ 	.byte	0x03, 0x1b
        /*004e*/ 	.short	0x00ff


	//----- nvinfo : EIATTR_EXIT_INSTR_OFFSETS
	.align		4
        /*0050*/ 	.byte	0x04, 0x1c
        /*0052*/ 	.short	(.L_19 - .L_18)


	//   ....[0]....
.L_18:
        /*0054*/ 	.word	0x00000900


	//   ....[1]....
        /*0058*/ 	.word	0x000009a0


	//----- nvinfo : EIATTR_REQNTID
	.align		4
.L_19:
        /*005c*/ 	.byte	0x04, 0x10
        /*005e*/ 	.short	(.L_21 - .L_20)
.L_20:
        /*0060*/ 	.word	0x00000080
        /*0064*/ 	.word	0x00000001
        /*0068*/ 	.word	0x00000001


	//----- nvinfo : EIATTR_CBANK_PARAM_SIZE
	.align		4
.L_21:
        /*006c*/ 	.byte	0x03, 0x19
        /*006e*/ 	.short	0x0018


	//----- nvinfo : EIATTR_PARAM_CBANK
	.align		4
        /*0070*/ 	.byte	0x04, 0x0a
        /*0072*/ 	.short	(.L_23 - .L_22)
	.align		4
.L_22:
        /*0074*/ 	.word	index@(.nv.constant0.triton_poi_fused_0)
        /*0078*/ 	.short	0x0210
        /*007a*/ 	.short	0x0018


	//----- nvinfo : EIATTR_SW_WAR
	.align		4
.L_23:
        /*007c*/ 	.byte	0x04, 0x36
        /*007e*/ 	.short	(.L_25 - .L_24)
.L_24:
        /*0080*/ 	.word	0x00000008
.L_25:


//--------------------- .nv.callgraph             --------------------------
	.section	.nv.callgraph,"",@"SHT_CUDA_CALLGRAPH"
	.align	4
	.sectionentsize	8
	.align		4
        /*0000*/ 	.word	0x00000000
	.align		4
        /*0004*/ 	.word	0xffffffff
	.align		4
        /*0008*/ 	.word	0x00000000
	.align		4
        /*000c*/ 	.word	0xfffffffe
	.align		4
        /*0010*/ 	.word	0x00000000
	.align		4
        /*0014*/ 	.word	0xfffffffd
	.align		4
        /*0018*/ 	.word	0x00000000
	.align		4
        /*001c*/ 	.word	0xfffffffc


//--------------------- .text.triton_poi_fused_0  --------------------------
	.section	.text.triton_poi_fused_0,"ax",@progbits
	.sectionflags	@"SHF_BARRIERS=1"
	.align	128
        .global         triton_poi_fused_0
        .type           triton_poi_fused_0,@function
        .size           triton_poi_fused_0,(.L_x_1 - triton_poi_fused_0)
        .other          triton_poi_fused_0,@"STO_CUDA_ENTRY STV_DEFAULT"
triton_poi_fused_0:
.text.triton_poi_fused_0:
[----:B------:R-:W0:Y:S01]  /*0000*/  LDC R1, c[0x0][0x28] ;  /* 0x00000a00ff017b82 */ /* 0x000e220000000800 */
[----:B------:R-:W1:Y:S07]  /*0010*/  S2R R0, SR_TID.X ;  /* 0x0000000000007919 */ /* 0x000e6e0000002100 */
[----:B------:R-:W2:Y:S01]  /*0020*/  S2UR UR4, SR_CTAID.Y ;  /* 0x00000000000479c3 */ /* 0x000ea20000002600 */
[----:B------:R-:W-:Y:S02]  /*0030*/  CS2R R8, SRZ ;  /* 0x0000000000087805 */ /* 0x000fe4000001ff00 */
[----:B------:R-:W-:Y:S01]  /*0040*/  CS2R R10, SRZ ;  /* 0x00000000000a7805 */ /* 0x000fe2000001ff00 */
[----:B------:R-:W3:Y:S01]  /*0050*/  S2R R3, SR_CTAID.X ;  /* 0x0000000000037919 */ /* 0x000ee20000002500 */
[----:B------:R-:W-:-:S03]  /*0060*/  ULDC.64 UR8, c[0x0][0x208] ;  /* 0x0000820000087ab9 */ /* 0x000fc60000000a00 */
[----:B------:R-:W4:Y:S01]  /*0070*/  LDC.64 R4, c[0x0][0x210] ;  /* 0x00008400ff047b82 */ /* 0x000f220000000a00 */
[----:B--2---:R-:W-:Y:S01]  /*0080*/  USHF.L.U32 UR4, UR4, 0x4, URZ ;  /* 0x0000000404047899 */ /* 0x004fe2000800063f */
[----:B-1----:R-:W-:Y:S01]  /*0090*/  SHF.R.U32.HI R2, RZ, 0x4, R0 ;  /* 0x00000004ff027819 */ /* 0x002fe20000011600 */
[----:B------:R-:W-:-:S03]  /*00a0*/  IMAD.SHL.U32 R6, R0, 0x4, RZ ;  /* 0x0000000400067824 */ /* 0x000fc600078e00ff */
[----:B------:R-:W-:Y:S01]  /*00b0*/  SGXT.U32 R2, R2, 0x3 ;  /* 0x000000030202781a */ /* 0x000fe20000000000 */
[----:B---3--:R-:W-:-:S03]  /*00c0*/  IMAD.SHL.U32 R3, R3, 0x40, RZ ;  /* 0x0000004003037824 */ /* 0x008fc600078e00ff */
[----:B------:R-:W-:Y:S02]  /*00d0*/  LOP3.LUT R2, R2, UR4, RZ, 0xfc, !PT ;  /* 0x0000000402027c12 */ /* 0x000fe4000f8efcff */
[----:B------:R-:W-:Y:S02]  /*00e0*/  LOP3.LUT R7, R3, 0x3c, R6, 0xf8, !PT ;  /* 0x0000003c03077812 */ /* 0x000fe400078ef806 */
[----:B------:R-:W-:-:S03]  /*00f0*/  ISETP.GE.AND P0, PT, R2, 0xc, PT ;  /* 0x0000000c0200780c */ /* 0x000fc60003f06270 */
[C---:B------:R-:W-:Y:S01]  /*0100*/  IMAD R13, R2.reuse, 0x4000, R7 ;  /* 0x00004000020d7824 */ /* 0x040fe200078e0207 */
[----:B------:R-:W-:-:S03]  /*0110*/  LOP3.LUT R2, R2, 0x8, RZ, 0xfc, !PT ;  /* 0x0000000802027812 */ /* 0x000fc600078efcff */
[----:B----4-:R-:W-:Y:S01]  /*0120*/  IMAD.WIDE R12, R13, 0x4, R4 ;  /* 0x000000040d0c7825 */ /* 0x010fe200078e0204 */
[----:B------:R-:W-:-:S03]  /*0130*/  ISETP.GE.AND P1, PT, R2, 0xc, PT ;  /* 0x0000000c0200780c */ /* 0x000fc60003f26270 */
[----:B------:R-:W-:Y:S02]  /*0140*/  IMAD R15, R2, 0x4000, R7 ;  /* 0x00004000020f7824 */ /* 0x000fe400078e0207 */
[----:B------:R1:W2:Y:S01]  /*0150*/  @!P0 LDG.E.EL.128 R8, desc[UR8][R12.64] ;  /* 0x000000080c088981 */ /* 0x0002a2000c2e1d00 */
[----:B------:R-:W-:Y:S01]  /*0160*/  CS2R R6, SRZ ;  /* 0x0000000000067805 */ /* 0x000fe2000001ff00 */
[----:B------:R-:W-:Y:S01]  /*0170*/  IMAD.WIDE R14, R15, 0x4, R4 ;  /* 0x000000040f0e7825 */ /* 0x000fe200078e0204 */
[----:B------:R-:W-:-:S06]  /*0180*/  CS2R R4, SRZ ;  /* 0x0000000000047805 */ /* 0x000fcc000001ff00 */
[----:B------:R3:W4:Y:S01]  /*0190*/  @!P1 LDG.E.EL.128 R4, desc[UR8][R14.64] ;  /* 0x000000080e049981 */ /* 0x000722000c2e1d00 */
[----:B------:R-:W5:Y:S01]  /*01a0*/  S2UR UR6, SR_CgaCtaId ;  /* 0x00000000000679c3 */ /* 0x000f620000008800 */
[----:B------:R-:W-:Y:S01]  /*01b0*/  UMOV UR5, 0x400 ;  /* 0x0000040000057882 */ /* 0x000fe20000000000 */
[----:B------:R-:W-:Y:S01]  /*01c0*/  UISETP.GE.AND UP0, UPT, UR4, URZ, UPT ;  /* 0x0000003f0400728c */ /* 0x000fe2000bf06270 */
[----:B------:R-:W1:Y:S01]  /*01d0*/  S2R R16, SR_TID.X ;  /* 0x0000000000107919 */ /* 0x000e620000002100 */
[----:B-----5:R-:W-:Y:S01]  /*01e0*/  UPRMT UR5, UR6, 0x654, UR5 ;  /* 0x0000065406057896 */ /* 0x020fe20008000005 */
[C---:B01----:R-:W-:Y:S01]  /*01f0*/  IMAD.SHL.U32 R19, R16.reuse, 0x4, RZ ;  /* 0x0000000410137824 */ /* 0x043fe200078e00ff */
[----:B------:R-:W-:-:S04]  /*0200*/  LOP3.LUT R17, R16, 0x40, RZ, 0xc0, !PT ;  /* 0x0000004010117812 */ /* 0x000fc800078ec0ff */
[----:B------:R-:W-:-:S04]  /*0210*/  LOP3.LUT R2, R19, 0xc0, RZ, 0xc0, !PT ;  /* 0x000000c013027812 */ /* 0x000fc800078ec0ff */
[----:B------:R-:W-:Y:S02]  /*0220*/  LEA R12, R17, R2, 0x2 ;  /* 0x00000002110c7211 */ /* 0x000fe400078e10ff */
[--C-:B------:R-:W-:Y:S02]  /*0230*/  SHF.R.U32.HI R2, RZ, 0x4, R0.reuse ;  /* 0x00000004ff027819 */ /* 0x100fe40000011600 */
[----:B------:R-:W-:Y:S02]  /*0240*/  LOP3.LUT R24, R12, 0x3c, R19, 0xf8, !PT ;  /* 0x0000003c0c187812 */ /* 0x000fe400078ef813 */
[----:B------:R-:W-:Y:S02]  /*0250*/  LEA.HI R13, R12, UR5, RZ, 0x1c ;  /* 0x000000050c0d7c11 */ /* 0x000fe4000f8fe0ff */
[----:B------:R-:W-:Y:S02]  /*0260*/  LOP3.LUT R12, R3, 0x3f, R0, 0xf8, !PT ;  /* 0x0000003f030c7812 */ /* 0x000fe400078ef800 */
[----:B------:R-:W-:Y:S01]  /*0270*/  SHF.R.U32.HI R3, RZ, 0x6, R0 ;  /* 0x00000006ff037819 */ /* 0x000fe20000011600 */
[----:B------:R-:W-:Y:S01]  /*0280*/  IMAD R24, R24, 0x4, R13 ;  /* 0x0000000418187824 */ /* 0x000fe200078e020d */
[----:B------:R-:W-:-:S02]  /*0290*/  LOP3.LUT R0, R16, 0x7f, RZ, 0xc0, !PT ;  /* 0x0000007f10007812 */ /* 0x000fc400078ec0ff */
[----:B------:R-:W-:Y:S02]  /*02a0*/  SGXT.U32 R13, R3, 0x1 ;  /* 0x00000001030d781a */ /* 0x000fe40000000000 */
[C---:B------:R-:W-:Y:S02]  /*02b0*/  LOP3.LUT R3, R0.reuse, 0x80, RZ, 0xfc, !PT ;  /* 0x0000008000037812 */ /* 0x040fe400078efcff */
[----:B---3--:R-:W-:Y:S02]  /*02c0*/  LOP3.LUT R14, R0, 0x100, RZ, 0xfc, !PT ;  /* 0x00000100000e7812 */ /* 0x008fe400078efcff */
[----:B------:R-:W-:Y:S02]  /*02d0*/  LOP3.LUT R2, R2, 0x4, RZ, 0xc0, !PT ;  /* 0x0000000402027812 */ /* 0x000fe400078ec0ff */
[----:B------:R-:W-:Y:S02]  /*02e0*/  LOP3.LUT R15, R0, 0x180, RZ, 0xfc, !PT ;  /* 0x00000180000f7812 */ /* 0x000fe400078efcff */
[----:B------:R-:W-:Y:S01]  /*02f0*/  SHF.R.U32.HI R3, RZ, 0x4, R3 ;  /* 0x00000004ff037819 */ /* 0x000fe20000011603 */
[----:B------:R-:W-:Y:S01]  /*0300*/  VIADD R23, R2, UR5 ;  /* 0x0000000502177c36 */ /* 0x000fe20008000000 */
[----:B------:R-:W-:-:S02]  /*0310*/  SHF.R.U32.HI R14, RZ, 0x4, R14 ;  /* 0x00000004ff0e7819 */ /* 0x000fc4000001160e */
[----:B------:R-:W-:Y:S01]  /*0320*/  LOP3.LUT R13, R13, UR4, RZ, 0xfc, !PT ;  /* 0x000000040d0d7c12 */ /* 0x000fe2000f8efcff */
[----:B------:R-:W-:Y:S01]  /*0330*/  IMAD R23, R0, 0x4, R23 ;  /* 0x0000000400177824 */ /* 0x000fe200078e0217 */
[----:B------:R-:W-:Y:S02]  /*0340*/  SHF.R.U32.HI R2, RZ, 0x4, R15 ;  /* 0x00000004ff027819 */ /* 0x000fe4000001160f */
[----:B------:R-:W-:Y:S02]  /*0350*/  LOP3.LUT R15, R3, 0xc, RZ, 0xc0, !PT ;  /* 0x0000000c030f7812 */ /* 0x000fe400078ec0ff */
[----:B------:R-:W-:Y:S01]  /*0360*/  LOP3.LUT R16, R14, 0x14, RZ, 0xc0, !PT ;  /* 0x000000140e107812 */ /* 0x000fe200078ec0ff */
[C---:B------:R-:W-:Y:S01]  /*0370*/  IMAD.HI R14, R13.reuse, 0x55555556, RZ ;  /* 0x555555560d0e7827 */ /* 0x040fe200078e02ff */
[----:B------:R-:W-:Y:S02]  /*0380*/  LOP3.LUT R3, R13, 0x2, RZ, 0xfc, !PT ;  /* 0x000000020d037812 */ /* 0x000fe400078efcff */
[----:B------:R-:W-:Y:S01]  /*0390*/  LOP3.LUT R17, R2, 0x1c, RZ, 0xc0, !PT ;  /* 0x0000001c02117812 */ /* 0x000fe200078ec0ff */
[----:B------:R-:W-:Y:S01]  /*03a0*/  VIADD R21, R16, UR5 ;  /* 0x0000000510157c36 */ /* 0x000fe20008000000 */
[----:B------:R-:W-:Y:S01]  /*03b0*/  LEA.HI R14, R14, R14, RZ, 0x1 ;  /* 0x0000000e0e0e7211 */ /* 0x000fe200078f08ff */
[----:B------:R-:W-:Y:S01]  /*03c0*/  IMAD.HI R16, R3, 0x55555556, RZ ;  /* 0x5555555603107827 */ /* 0x000fe200078e02ff */
[----:B------:R-:W-:-:S02]  /*03d0*/  IADD3 R19, R15, UR5, RZ ;  /* 0x000000050f137c10 */ /* 0x000fc4000fffe0ff */
[----:B------:R-:W-:Y:S01]  /*03e0*/  LEA R21, R0, R21, 0x2 ;  /* 0x0000001500157211 */ /* 0x000fe200078e10ff */
[----:B------:R-:W-:Y:S01]  /*03f0*/  VIADD R15, R17, UR5 ;  /* 0x00000005110f7c36 */ /* 0x000fe20008000000 */
[----:B------:R-:W-:Y:S01]  /*0400*/  LEA.HI R16, R16, R16, RZ, 0x1 ;  /* 0x0000001010107211 */ /* 0x000fe200078f08ff */
[----:B------:R-:W-:Y:S01]  /*0410*/  IMAD R17, R14, -0x3, R13 ;  /* 0xfffffffd0e117824 */ /* 0x000fe200078e020d */
[C---:B------:R-:W-:Y:S01]  /*0420*/  LOP3.LUT R2, R13.reuse, 0x4, RZ, 0xfc, !PT ;  /* 0x000000040d027812 */ /* 0x040fe200078efcff */
[----:B------:R-:W-:Y:S01]  /*0430*/  IMAD R22, R0, 0x4, R19 ;  /* 0x0000000400167824 */ /* 0x000fe200078e0213 */
[----:B------:R-:W-:Y:S01]  /*0440*/  LOP3.LUT R26, R13, 0x6, RZ, 0xfc, !PT ;  /* 0x000000060d1a7812 */ /* 0x000fe200078efcff */
[----:B------:R-:W-:Y:S01]  /*0450*/  IMAD R17, R12, 0x3, R17 ;  /* 0x000000030c117824 */ /* 0x000fe200078e0211 */
[----:B------:R-:W-:Y:S01]  /*0460*/  ISETP.GE.AND P0, PT, R2, 0xc, PT ;  /* 0x0000000c0200780c */ /* 0x000fe20003f06270 */
[----:B------:R-:W-:Y:S01]  /*0470*/  IMAD R19, R16, -0x3, R3 ;  /* 0xfffffffd10137824 */ /* 0x000fe200078e0203 */
[----:B------:R-:W-:Y:S01]  /*0480*/  ISETP.GE.AND P5, PT, R3, 0xc, PT ;  /* 0x0000000c0300780c */ /* 0x000fe20003fa6270 */
[----:B------:R-:W-:Y:S01]  /*0490*/  IMAD R0, R0, 0x4, R15 ;  /* 0x0000000400007824 */ /* 0x000fe200078e020f */
[----:B------:R-:W-:Y:S01]  /*04a0*/  ISETP.GE.AND P4, PT, R13, 0xc, PT ;  /* 0x0000000c0d00780c */ /* 0x000fe20003f86270 */
[----:B------:R-:W-:Y:S01]  /*04b0*/  IMAD R17, R14, 0xc000, R17 ;  /* 0x0000c0000e117824 */ /* 0x000fe200078e0211 */
[----:B------:R-:W-:Y:S01]  /*04c0*/  ISETP.GE.AND P3, PT, R26, 0xc, PT ;  /* 0x0000000c1a00780c */ /* 0x000fe20003f66270 */
[----:B------:R-:W-:-:S02]  /*04d0*/  IMAD R19, R16, 0xc000, R19 ;  /* 0x0000c00010137824 */ /* 0x000fc400078e0213 */
[----:B------:R-:W-:-:S05]  /*04e0*/  IMAD.HI R25, R2, 0x55555556, RZ ;  /* 0x5555555602197827 */ /* 0x000fca00078e02ff */
[----:B------:R-:W-:-:S05]  /*04f0*/  LEA.HI R25, R25, R25, RZ, 0x1 ;  /* 0x0000001919197211 */ /* 0x000fca00078f08ff */
[----:B------:R-:W-:-:S04]  /*0500*/  IMAD R2, R25, -0x3, R2 ;  /* 0xfffffffd19027824 */ /* 0x000fc800078e0202 */
[----:B------:R-:W-:Y:S01]  /*0510*/  IMAD R15, R25, 0xc000, R2 ;  /* 0x0000c000190f7824 */ /* 0x000fe200078e0202 */
[----:B------:R-:W-:Y:S01]  /*0520*/  LOP3.LUT R25, R13, 0x8, RZ, 0xfc, !PT ;  /* 0x000000080d197812 */ /* 0x000fe200078efcff */
[----:B------:R-:W-:-:S03]  /*0530*/  IMAD.HI R2, R26, 0x55555556, RZ ;  /* 0x555555561a027827 */ /* 0x000fc600078e02ff */
[----:B------:R-:W-:Y:S01]  /*0540*/  ISETP.GE.AND P2, PT, R25, 0xc, PT ;  /* 0x0000000c1900780c */ /* 0x000fe20003f46270 */
[----:B------:R-:W-:Y:S01]  /*0550*/  IMAD R15, R12, 0x3, R15 ;  /* 0x000000030c0f7824 */ /* 0x000fe200078e020f */
[----:B------:R-:W-:Y:S02]  /*0560*/  LEA.HI R27, R2, R2, RZ, 0x1 ;  /* 0x00000002021b7211 */ /* 0x000fe400078f08ff */
[----:B------:R-:W0:Y:S03]  /*0570*/  LDC.64 R2, c[0x0][0x218] ;  /* 0x00008600ff027b82 */ /* 0x000e260000000a00 */
[----:B------:R-:W-:-:S04]  /*0580*/  IMAD R26, R27, -0x3, R26 ;  /* 0xfffffffd1b1a7824 */ /* 0x000fc800078e021a */
[----:B------:R-:W-:Y:S01]  /*0590*/  IMAD R27, R27, 0xc000, R26 ;  /* 0x0000c0001b1b7824 */ /* 0x000fe200078e021a */
[----:B--2---:R-:W-:Y:S04]  /*05a0*/  STS [R24], R8 ;  /* 0x0000000818007388 */ /* 0x004fe80000000800 */
[----:B------:R-:W-:Y:S04]  /*05b0*/  STS [R24+0x4], R9 ;  /* 0x0000040918007388 */ /* 0x000fe80000000800 */
[----:B------:R-:W-:Y:S04]  /*05c0*/  STS [R24+0x8], R10 ;  /* 0x0000080a18007388 */ /* 0x000fe80000000800 */
[----:B------:R1:W-:Y:S01]  /*05d0*/  STS [R24+0xc], R11 ;  /* 0x00000c0b18007388 */ /* 0x0003e20000000800 */
[----:B------:R-:W-:Y:S01]  /*05e0*/  BAR.SYNC.DEFER_BLOCKING 0x0 ;  /* 0x0000000000007b1d */ /* 0x000fe20000010000 */
[----:B-1----:R-:W-:-:S04]  /*05f0*/  LOP3.LUT R11, R13, 0xa, RZ, 0xfc, !PT ;  /* 0x0000000a0d0b7812 */ /* 0x002fc800078efcff */
[----:B------:R-:W-:Y:S01]  /*0600*/  ISETP.GE.AND P1, PT, R11, 0xc, PT ;  /* 0x0000000c0b00780c */ /* 0x000fe20003f26270 */
[----:B------:R-:W1:Y:S04]  /*0610*/  LDS R20, [R23] ;  /* 0x0000000017147984 */ /* 0x000e680000000800 */
[----:B------:R-:W2:Y:S04]  /*0620*/  LDS R18, [R22+0x200] ;  /* 0x0002000016127984 */ /* 0x000ea80000000800 */
[----:B------:R-:W3:Y:S04]  /*0630*/  LDS R16, [R21+0x400] ;  /* 0x0004000015107984 */ /* 0x000ee80000000800 */
[----:B------:R-:W5:Y:S01]  /*0640*/  LDS R14, [R0+0x600] ;  /* 0x00060000000e7984 */ /* 0x000f620000000800 */
[----:B------:R-:W-:Y:S06]  /*0650*/  BAR.SYNC.DEFER_BLOCKING 0x0 ;  /* 0x0000000000007b1d */ /* 0x000fec0000010000 */
[----:B----4-:R4:W-:Y:S04]  /*0660*/  STS [R24], R4 ;  /* 0x0000000418007388 */ /* 0x0109e80000000800 */
[----:B------:R0:W-:Y:S04]  /*0670*/  STS [R24+0x4], R5 ;  /* 0x0000040518007388 */ /* 0x0001e80000000800 */
[----:B------:R0:W-:Y:S01]  /*0680*/  STS [R24+0x8], R6 ;  /* 0x0000080618007388 */ /* 0x0001e20000000800 */
[----:B----4-:R-:W-:-:S03]  /*0690*/  LOP3.LUT R4, R13, 0xc, RZ, 0xfc, !PT ;  /* 0x0000000c0d047812 */ /* 0x010fc600078efcff */
[----:B------:R4:W-:Y:S01]  /*06a0*/  STS [R24+0xc], R7 ;  /* 0x00000c0718007388 */ /* 0x0009e20000000800 */
[----:B0-----:R-:W-:Y:S01]  /*06b0*/  IMAD.HI R5, R11, 0x55555556, RZ ;  /* 0x555555560b057827 */ /* 0x001fe200078e02ff */
[----:B------:R-:W-:Y:S03]  /*06c0*/  BAR.SYNC.DEFER_BLOCKING 0x0 ;  /* 0x0000000000007b1d */ /* 0x000fe60000010000 */
[----:B------:R-:W-:-:S04]  /*06d0*/  IMAD.HI R6, R4, 0x55555556, RZ ;  /* 0x5555555604067827 */ /* 0x000fc800078e02ff */
[----:B----4-:R-:W-:-:S04]  /*06e0*/  IMAD.HI R24, R25, 0x55555556, RZ ;  /* 0x5555555619187827 */ /* 0x010fc800078e02ff */
[----:B------:R-:W-:Y:S01]  /*06f0*/  IMAD R7, R12, 0x3, R19 ;  /* 0x000000030c077824 */ /* 0x000fe200078e0213 */
[----:B------:R-:W-:-:S05]  /*0700*/  LEA.HI R24, R24, R24, RZ, 0x1 ;  /* 0x0000001818187211 */ /* 0x000fca00078f08ff */
[----:B------:R-:W-:Y:S01]  /*0710*/  IMAD R25, R24, -0x3, R25 ;  /* 0xfffffffd18197824 */ /* 0x000fe200078e0219 */
[----:B------:R-:W0:Y:S04]  /*0720*/  LDS R8, [R23] ;  /* 0x0000000017087984 */ /* 0x000e280000000800 */
[----:B------:R4:W0:Y:S04]  /*0730*/  LDS R10, [R22+0x200] ;  /* 0x00020000160a7984 */ /* 0x0008280000000800 */
[----:B------:R1:W0:Y:S01]  /*0740*/  LDS R9, [R21+0x400] ;  /* 0x0004000015097984 */ /* 0x0002220000000800 */
[----:B----4-:R-:W-:-:S02]  /*0750*/  LEA.HI R22, R5, R5, RZ, 0x1 ;  /* 0x0000000505167211 */ /* 0x010fc400078f08ff */
[----:B-1----:R-:W-:-:S03]  /*0760*/  LEA.HI R21, R6, R6, RZ, 0x1 ;  /* 0x0000000606157211 */ /* 0x002fc600078f08ff */
[----:B------:R-:W-:Y:S02]  /*0770*/  IMAD R11, R22, -0x3, R11 ;  /* 0xfffffffd160b7824 */ /* 0x000fe400078e020b */
[----:B------:R-:W-:-:S04]  /*0780*/  IMAD.WIDE R6, R7, 0x4, R2 ;  /* 0x0000000407067825 */ /* 0x000fc800078e0202 */
[----:B------:R-:W-:Y:S02]  /*0790*/  IMAD R26, R21, -0x3, R4 ;  /* 0xfffffffd151a7824 */ /* 0x000fe400078e0204 */
[----:B------:R-:W-:-:S04]  /*07a0*/  IMAD.WIDE R4, R17, 0x4, R2 ;  /* 0x0000000411047825 */ /* 0x000fc800078e0202 */
[----:B------:R-:W-:Y:S01]  /*07b0*/  IMAD R17, R24, 0xc000, R25 ;  /* 0x0000c00018117824 */ /* 0x000fe200078e0219 */
[----:B------:R1:W-:Y:S01]  /*07c0*/  @!P4 STG.E desc[UR8][R4.64], R20 ;  /* 0x000000140400c986 */ /* 0x0003e2000c101908 */
[----:B------:R-:W-:Y:S01]  /*07d0*/  IMAD R11, R22, 0xc000, R11 ;  /* 0x0000c000160b7824 */ /* 0x000fe200078e020b */
[----:B------:R-:W-:Y:S01]  /*07e0*/  PLOP3.LUT P4, PT, PT, PT, UP0, 0x80, 0x0 ;  /* 0x000000000000781c */ /* 0x000fe20003f8f008 */
[----:B------:R-:W-:Y:S01]  /*07f0*/  IMAD R21, R21, 0xc000, R26 ;  /* 0x0000c00015157824 */ /* 0x000fe200078e021a */
[----:B--2---:R2:W-:Y:S01]  /*0800*/  @!P5 STG.E desc[UR8][R6.64], R18 ;  /* 0x000000120600d986 */ /* 0x0045e2000c101908 */
[----:B------:R-:W-:Y:S01]  /*0810*/  PLOP3.LUT P5, PT, PT, PT, UP0, 0x40, 0x0 ;  /* 0x000000000000781c */ /* 0x000fe20003fae808 */
[C---:B------:R-:W-:Y:S02]  /*0820*/  IMAD R25, R12.reuse, 0x3, R27 ;  /* 0x000000030c197824 */ /* 0x040fe400078e021b */
[C---:B------:R-:W-:Y:S02]  /*0830*/  IMAD R17, R12.reuse, 0x3, R17 ;  /* 0x000000030c117824 */ /* 0x040fe400078e0211 */
[----:B------:R-:W-:-:S02]  /*0840*/  IMAD R11, R12, 0x3, R11 ;  /* 0x000000030c0b7824 */ /* 0x000fc400078e020b */
[----:B------:R-:W-:Y:S02]  /*0850*/  IMAD R19, R12, 0x3, R21 ;  /* 0x000000030c137824 */ /* 0x000fe400078e0215 */
[----:B------:R-:W-:-:S04]  /*0860*/  IMAD.WIDE R22, R15, 0x4, R2 ;  /* 0x000000040f167825 */ /* 0x000fc800078e0202 */
[--C-:B------:R-:W-:Y:S01]  /*0870*/  IMAD.WIDE R24, R25, 0x4, R2.reuse ;  /* 0x0000000419187825 */ /* 0x100fe200078e0202 */
[----:B---3--:R3:W-:Y:S03]  /*0880*/  @!P0 STG.E desc[UR8][R22.64], R16 ;  /* 0x0000001016008986 */ /* 0x0087e6000c101908 */
[--C-:B-1----:R-:W-:Y:S01]  /*0890*/  IMAD.WIDE R4, R17, 0x4, R2.reuse ;  /* 0x0000000411047825 */ /* 0x102fe200078e0202 */
[----:B-----5:R3:W-:Y:S03]  /*08a0*/  @!P3 STG.E desc[UR8][R24.64], R14 ;  /* 0x0000000e1800b986 */ /* 0x0207e6000c101908 */
[--C-:B--2---:R-:W-:Y:S01]  /*08b0*/  IMAD.WIDE R6, R11, 0x4, R2.reuse ;  /* 0x000000040b067825 */ /* 0x104fe200078e0202 */
[----:B0-----:R3:W-:Y:S03]  /*08c0*/  @!P2 STG.E desc[UR8][R4.64], R8 ;  /* 0x000000080400a986 */ /* 0x0017e6000c101908 */
[----:B------:R-:W-:Y:S01]  /*08d0*/  IMAD.WIDE R18, R19, 0x4, R2 ;  /* 0x0000000413127825 */ /* 0x000fe200078e0202 */
[----:B------:R3:W-:Y:S04]  /*08e0*/  @!P1 STG.E desc[UR8][R6.64], R10 ;  /* 0x0000000a06009986 */ /* 0x0007e8000c101908 */
[----:B------:R3:W-:Y:S01]  /*08f0*/  @!P4 STG.E desc[UR8][R18.64], R9 ;  /* 0x000000091200c986 */ /* 0x0007e2000c101908 */
[----:B------:R-:W-:Y:S05]  /*0900*/  @!P5 EXIT ;  /* 0x000000000000d94d */ /* 0x000fea0003800000 */
[----:B---3--:R-:W0:Y:S01]  /*0910*/  LDS R5, [R0+0x600] ;  /* 0x0006000000057984 */ /* 0x008e220000000800 */
[----:B------:R-:W-:-:S05]  /*0920*/  LOP3.LUT R13, R13, 0xe, RZ, 0xfc, !PT ;  /* 0x0000000e0d0d7812 */ /* 0x000fca00078efcff */
[----:B------:R-:W-:-:S05]  /*0930*/  IMAD.HI R4, R13, 0x55555556, RZ ;  /* 0x555555560d047827 */ /* 0x000fca00078e02ff */
[----:B------:R-:W-:-:S05]  /*0940*/  LEA.HI R4, R4, R4, RZ, 0x1 ;  /* 0x0000000404047211 */ /* 0x000fca00078f08ff */
[----:B------:R-:W-:-:S04]  /*0950*/  IMAD R13, R4, -0x3, R13 ;  /* 0xfffffffd040d7824 */ /* 0x000fc800078e020d */
[----:B------:R-:W-:-:S04]  /*0960*/  IMAD R13, R4, 0xc000, R13 ;  /* 0x0000c000040d7824 */ /* 0x000fc800078e020d */
[----:B------:R-:W-:-:S04]  /*0970*/  IMAD R13, R12, 0x3, R13 ;  /* 0x000000030c0d7824 */ /* 0x000fc800078e020d */
[----:B------:R-:W-:-:S05]  /*0980*/  IMAD.WIDE R2, R13, 0x4, R2 ;  /* 0x000000040d027825 */ /* 0x000fca00078e0202 */
[----:B0-----:R-:W-:Y:S01]  /*0990*/  STG.E desc[UR8][R2.64], R5 ;  /* 0x0000000502007986 */ /* 0x001fe2000c101908 */
[----:B------:R-:W-:Y:S05]  /*09a0*/  EXIT ;  /* 0x000000000000794d */ /* 0x000fea0003800000 */
.L_x_0:
[----:B------:R-:W-:-:S00]  /*09b0*/  BRA `(.L_x_0) ;  /* 0xfffffffc00fc7947 */ /* 0x000fc0000383ffff */
[----:B------:R-:W-:-:S00]  /*09c0*/  NOP ;  /* 0x0000000000007918 */ /* 0x000fc00000000000 */
        /* <DEDUP_REMOVED lines=11> */
.L_x_1:


//--------------------- .nv.shared.triton_poi_fused_0 --------------------------
	.section	.nv.shared.triton_poi_fused_0,"aw",@nobits
	.sectionflags	@""
	.align	16
	.zero		1024


//--------------------- .nv.constant0.triton_poi_fused_0 --------------------------
	.section	.nv.constant0.triton_poi_fused_0,"a",@progbits
	.sectionflags	@""
	.align	4
.nv.constant0.triton_poi_fused_0:
	.zero		552
